	.target	sm_100a

	.elftype	@"ET_EXEC"


//--------------------- .note.nv.tkinfo           --------------------------
	.section	.note.nv.tkinfo,"",@"SHT_NOTE"
	.sectionflags	@"SHF_NOTE_NV_TKINFO"
	.tkinfo
        /*0018*/ 	.word	0x00000081
        /*0030*/ 	.string	""
        /*0030*/ 	.string	"ptxas-blackwell"
        /*0030*/ 	.string	"Cuda compilation tools, release 12.9, V12.9.86"
        /*0030*/ 	.string	"Build cuda_12.9.r12.9/compiler.36037853_0"
        /*0030*/ 	.string	"-v  -suppress-debug-info  -lineinfo  -arch sm_100a "



//--------------------- .note.nv.cuver            --------------------------
	.section	.note.nv.cuver,"",@"SHT_NOTE"
	.sectionflags	@"SHF_NOTE_NV_CUVER"
        /*0018*/ 	.short	0x0001
        /*001a*/ 	.short	0x0064
        /*001c*/ 	.short	0x0001
        /*001e*/ 	.short	0x0000
        /*0020*/ 	.short	0x0001
        /*0022*/ 	.short	0x0000


//--------------------- .nv.info                  --------------------------
	.section	.nv.info,"",@"SHT_CUDA_INFO"
	.align	4


	//----- nvinfo : EIATTR_REGCOUNT
	.align		4
        /*0000*/ 	.byte	0x04, 0x2f
        /*0002*/ 	.short	(.L_4 - .L_3)
	.align		4
.L_3:
        /*0004*/ 	.word	index@(gluon_mma)
        /*0008*/ 	.word	0x000000a8


	//----- nvinfo : EIATTR_FRAME_SIZE
	.align		4
.L_4:
        /*000c*/ 	.byte	0x04, 0x11
        /*000e*/ 	.short	(.L_6 - .L_5)
	.align		4
.L_5:
        /*0010*/ 	.word	index@($__internal_2_$__cuda_sm10x_tcgen05_guardrail_trap_unallocated_columns_being_dealloced)
        /*0014*/ 	.word	0x00000000


	//----- nvinfo : EIATTR_FRAME_SIZE
	.align		4
.L_6:
        /*0018*/ 	.byte	0x04, 0x11
        /*001a*/ 	.short	(.L_8 - .L_7)
	.align		4
.L_7:
        /*001c*/ 	.word	index@($__internal_1_$__cuda_sm10x_tcgen05_guardrail_trap_phase_invalid_during_alloc)
        /*0020*/ 	.word	0x00000000


	//----- nvinfo : EIATTR_FRAME_SIZE
	.align		4
.L_8:
        /*0024*/ 	.byte	0x04, 0x11
        /*0026*/ 	.short	(.L_10 - .L_9)
	.align		4
.L_9:
        /*0028*/ 	.word	index@($__internal_0_$__cuda_sm10x_tcgen05_guardrail_trap_col_being_dealloced_not_returned_by_alloc)
        /*002c*/ 	.word	0x00000000


	//----- nvinfo : EIATTR_FRAME_SIZE
	.align		4
.L_10:
        /*0030*/ 	.byte	0x04, 0x11
        /*0032*/ 	.short	(.L_12 - .L_11)
	.align		4
.L_11:
        /*0034*/ 	.word	index@(gluon_mma)
        /*0038*/ 	.word	0x00000000


	//----- nvinfo : EIATTR_MIN_STACK_SIZE
	.align		4
.L_12:
        /*003c*/ 	.byte	0x04, 0x12
        /*003e*/ 	.short	(.L_14 - .L_13)
	.align		4
.L_13:
        /*0040*/ 	.word	index@(gluon_mma)
        /*0044*/ 	.word	0x00000000
.L_14:


//--------------------- .nv.info.gluon_mma        --------------------------
	.section	.nv.info.gluon_mma,"",@"SHT_CUDA_INFO"
	.sectionflags	@""
	.align	4


	//----- nvinfo : EIATTR_CUDA_API_VERSION
	.align		4
        /*0000*/ 	.byte	0x04, 0x37
        /*0002*/ 	.short	(.L_16 - .L_15)
.L_15:
        /*0004*/ 	.word	0x00000081


	//----- nvinfo : EIATTR_KPARAM_INFO
	.align		4
.L_16:
        /*0008*/ 	.byte	0x04, 0x17
        /*000a*/ 	.short	(.L_18 - .L_17)
.L_17:
        /*000c*/ 	.word	0x00000000
        /*0010*/ 	.short	0x0004
        /*0012*/ 	.short	0x0020
        /*0014*/ 	.byte	0x00, 0xf4, 0x21, 0x00


	//----- nvinfo : EIATTR_KPARAM_INFO
	.align		4
.L_18:
        /*0018*/ 	.byte	0x04, 0x17
        /*001a*/ 	.short	(.L_20 - .L_19)
.L_19:
        /*001c*/ 	.word	0x00000000
        /*0020*/ 	.short	0x0003
        /*0022*/ 	.short	0x0018
        /*0024*/ 	.byte	0x00, 0xf4, 0x21, 0x00


	//----- nvinfo : EIATTR_KPARAM_INFO
	.align		4
.L_20:
        /*0028*/ 	.byte	0x04, 0x17
        /*002a*/ 	.short	(.L_22 - .L_21)
.L_21:
        /*002c*/ 	.word	0x00000000
        /*0030*/ 	.short	0x0002
        /*0032*/ 	.short	0x0010
        /*0034*/ 	.byte	0x00, 0xf4, 0x21, 0x00


	//----- nvinfo : EIATTR_KPARAM_INFO
	.align		4
.L_22:
        /*0038*/ 	.byte	0x04, 0x17
        /*003a*/ 	.short	(.L_24 - .L_23)
.L_23:
        /*003c*/ 	.word	0x00000000
        /*0040*/ 	.short	0x0001
        /*0042*/ 	.short	0x0008
        /*0044*/ 	.byte	0x00, 0xf4, 0x21, 0x00


	//----- nvinfo : EIATTR_KPARAM_INFO
	.align		4
.L_24:
        /*0048*/ 	.byte	0x04, 0x17
        /*004a*/ 	.short	(.L_26 - .L_25)
.L_25:
        /*004c*/ 	.word	0x00000000
        /*0050*/ 	.short	0x0000
        /*0052*/ 	.short	0x0000
        /*0054*/ 	.byte	0x00, 0xf4, 0x21, 0x00


	//----- nvinfo : EIATTR_AT_ENTRY_FRAGMENTS
	.align		4
.L_26:
        /*0058*/ 	.byte	0x04, 0x4f
        /*005a*/ 	.short	(.L_28 - .L_27)


	//   ....[0]....
.L_27:
        /*005c*/ 	.word	0x00000004


	//----- nvinfo : EIATTR_RESERVED_SMEM_USED
	.align		4
.L_28:
        /*0060*/ 	.byte	0x01, 0x41
	.zero		2


	//----- nvinfo : EIATTR_SPARSE_MMA_MASK
	.align		4
        /*0064*/ 	.byte	0x03, 0x50
        /*0066*/ 	.short	0x0000


	//----- nvinfo : EIATTR_TCGEN05_1CTA_USED
	.align		4
        /*0068*/ 	.byte	0x01, 0x51
	.zero		2


	//----- nvinfo : EIATTR_MAXREG_COUNT
	.align		4
        /*006c*/ 	.byte	0x03, 0x1b
        /*006e*/ 	.short	0x00ff


	//----- nvinfo : EIATTR_NUM_BARRIERS
	.align		4
        /*0070*/ 	.byte	0x02, 0x4c
        /*0072*/ 	.byte	0x01
	.zero		1


	//----- nvinfo : EIATTR_INT_WARP_WIDE_INSTR_OFFSETS
	.align		4
        /*0074*/ 	.byte	0x04, 0x31
        /*0076*/ 	.short	(.L_30 - .L_29)


	//   ....[0]....
.L_29:
        /*0078*/ 	.word	0x000021d0


	//   ....[1]....
        /*007c*/ 	.word	0x00002210


	//   ....[2]....
        /*0080*/ 	.word	0x000029b0


	//   ....[3]....
        /*0084*/ 	.word	0x000029c0


	//   ....[4]....
        /*0088*/ 	.word	0x00003a80


	//   ....[5]....
        /*008c*/ 	.word	0x00003ad0


	//----- nvinfo : EIATTR_COOP_GROUP_MASK_REGIDS
	.align		4
.L_30:
        /*0090*/ 	.byte	0x04, 0x29
        /*0092*/ 	.short	(.L_32 - .L_31)


	//   ....[0]....
.L_31:
        /*0094*/ 	.word	0xffffffff


	//   ....[1]....
        /*0098*/ 	.word	0xffffffff


	//   ....[2]....
        /*009c*/ 	.word	0xffffffff


	//   ....[3]....
        /*00a0*/ 	.word	0xffffffff


	//----- nvinfo : EIATTR_COOP_GROUP_INSTR_OFFSETS
	.align		4
.L_32:
        /*00a4*/ 	.byte	0x04, 0x28
        /*00a6*/ 	.short	(.L_34 - .L_33)


	//   ....[0]....
.L_33:
        /*00a8*/ 	.word	0x00000050


	//   ....[1]....
        /*00ac*/ 	.word	0x00000310


	//   ....[2]....
        /*00b0*/ 	.word	0x00003910


	//   ....[3]....
        /*00b4*/ 	.word	0x00003b80


	//----- nvinfo : EIATTR_VRC_CTA_INIT_COUNT
	.align		4
.L_34:
        /*00b8*/ 	.byte	0x02, 0x4a
        /*00ba*/ 	.byte	0x80
	.zero		1


	//----- nvinfo : EIATTR_MBARRIER_INSTR_OFFSETS
	.align		4
        /*00bc*/ 	.byte	0x04, 0x39
        /*00be*/ 	.short	(.L_36 - .L_35)


	//   ....[0]....
.L_35:
        /*00c0*/ 	.word	0x00002600
        /*00c4*/ 	.word	0x000000ff
        /*00c8*/ 	.word	0x00010000
        /*00cc*/ 	.short	0x0100
        /*00ce*/ 	.byte	0x07
	.zero		1


	//   ....[1]....
        /*00d0*/ 	.word	0x00002a30
        /*00d4*/ 	.word	0x000000ff
        /*00d8*/ 	.word	0x00010000
        /*00dc*/ 	.short	0x010a
        /*00de*/ 	.byte	0x07
	.zero		1


	//   ....[2]....
        /*00e0*/ 	.word	0x00002ba0
        /*00e4*/ 	.word	0x000000ff
        /*00e8*/ 	.word	0x00010000
        /*00ec*/ 	.short	0x0108
        /*00ee*/ 	.byte	0x07
	.zero		1


	//   ....[3]....
        /*00f0*/ 	.word	0x00003ba0
        /*00f4*/ 	.word	0x000000ff
        /*00f8*/ 	.word	0x00010000
        /*00fc*/ 	.short	0x010a
        /*00fe*/ 	.byte	0x07
	.zero		1


	//----- nvinfo : EIATTR_NUM_MBARRIERS
	.align		4
.L_36:
        /*0100*/ 	.byte	0x03, 0x38
        /*0102*/ 	.short	0x0001


	//----- nvinfo : EIATTR_EXIT_INSTR_OFFSETS
	.align		4
        /*0104*/ 	.byte	0x04, 0x1c
        /*0106*/ 	.short	(.L_38 - .L_37)


	//   ....[0]....
.L_37:
        /*0108*/ 	.word	0x00003b90


	//----- nvinfo : EIATTR_REQNTID
	.align		4
.L_38:
        /*010c*/ 	.byte	0x04, 0x10
        /*010e*/ 	.short	(.L_40 - .L_39)
.L_39:
        /*0110*/ 	.word	0x00000080
        /*0114*/ 	.word	0x00000001
        /*0118*/ 	.word	0x00000001


	//----- nvinfo : EIATTR_CRS_STACK_SIZE
	.align		4
.L_40:
        /*011c*/ 	.byte	0x04, 0x1e
        /*011e*/ 	.short	(.L_42 - .L_41)
.L_41:
        /*0120*/ 	.word	0x00000000


	//----- nvinfo : EIATTR_CBANK_PARAM_SIZE
	.align		4
.L_42:
        /*0124*/ 	.byte	0x03, 0x19
        /*0126*/ 	.short	0x0028


	//----- nvinfo : EIATTR_PARAM_CBANK
	.align		4
        /*0128*/ 	.byte	0x04, 0x0a
        /*012a*/ 	.short	(.L_44 - .L_43)
	.align		4
.L_43:
        /*012c*/ 	.word	index@(.nv.constant0.gluon_mma)
        /*0130*/ 	.short	0x0380
        /*0132*/ 	.short	0x0028


	//----- nvinfo : EIATTR_SW_WAR
	.align		4
.L_44:
        /*0134*/ 	.byte	0x04, 0x36
        /*0136*/ 	.short	(.L_46 - .L_45)
.L_45:
        /*0138*/ 	.word	0x00000008
.L_46:


//--------------------- .nv.compat                --------------------------
	.section	.nv.compat,"",@"SHT_CUDA_COMPAT_INFO"
	.align	4
        /*0000*/ 	.byte	0x02, 0x02, 0x02, 0x00, 0x02, 0x05, 0x05, 0x00, 0x02, 0x03, 0x00, 0x00, 0x02, 0x06, 0x01, 0x00


//--------------------- .nv.callgraph             --------------------------
	.section	.nv.callgraph,"",@"SHT_CUDA_CALLGRAPH"
	.align	4
	.sectionentsize	8
	.align		4
        /*0000*/ 	.word	0x00000000
	.align		4
        /*0004*/ 	.word	0xffffffff
	.align		4
        /*0008*/ 	.word	0x00000000
	.align		4
        /*000c*/ 	.word	0xfffffffe
	.align		4
        /*0010*/ 	.word	0x00000000
	.align		4
        /*0014*/ 	.word	0xfffffffd
	.align		4
        /*0018*/ 	.word	0x00000000
	.align		4
        /*001c*/ 	.word	0xfffffffc


//--------------------- .text.gluon_mma           --------------------------
	.section	.text.gluon_mma,"ax",@progbits
	.align	128
        .global         gluon_mma
        .type           gluon_mma,@function
        .size           gluon_mma,(.L_x_15 - gluon_mma)
        .other          gluon_mma,@"STO_CUDA_ENTRY STV_DEFAULT"
gluon_mma:
.text.gluon_mma:
[----:B------:R-:W0:Y:S01]  /*0000*/  LDC R1, c[0x0][0x37c] ;  /* 0x0000df00ff017b82 */ /* 0x000e220000000800 */
[----:B------:R-:W1:Y:S02]  /*0010*/  S2R R134, SR_TID.X ;  /* 0x0000000000867919 */ /* 0x000e640000002100 */
[----:B-1----:R-:W-:-:S13]  /*0020*/  ISETP.GE.U32.AND P1, PT, R134, 0x20, PT ;  /* 0x000000208600780c */ /* 0x002fda0003f26070 */
[----:B------:R-:W-:Y:S05]  /*0030*/  @P1 BRA `(.L_x_0) ;  /* 0x0000000000b81947 */ /* 0x000fea0003800000 */
[----:B------:R-:W1:Y:S01]  /*0040*/  S2UR UR6, SR_CgaCtaId ;  /* 0x00000000000679c3 */ /* 0x000e620000008800 */
[----:B------:R-:W-:Y:S01]  /*0050*/  NOP ;  /* 0x0000000000007918 */ /* 0x000fe20000000000 */
[----:B------:R-:W-:Y:S02]  /*0060*/  UMOV UR4, 0x40 ;  /* 0x0000004000047882 */ /* 0x000fe40000000000 */
[----:B-1----:R-:W-:-:S09]  /*0070*/  ULEA UR4, UR6, UR4, 0x18 ;  /* 0x0000000406047291 */ /* 0x002fd2000f8ec0ff */
[----:B------:R-:W1:Y:S01]  /*0080*/  LDS.U8 R0, [UR4] ;  /* 0x00000004ff007984 */ /* 0x000e620008000000 */
[----:B------:R-:W-:Y:S02]  /*0090*/  UMOV UR4, 0x400 ;  /* 0x0000040000047882 */ /* 0x000fe40000000000 */
[----:B------:R-:W-:Y:S01]  /*00a0*/  ULEA UR4, UR6, UR4, 0x18 ;  /* 0x0000000406047291 */ /* 0x000fe2000f8ec0ff */
[----:B-1----:R-:W-:-:S13]  /*00b0*/  ISETP.NE.AND P0, PT, R0, RZ, PT ;  /* 0x000000ff0000720c */ /* 0x002fda0003f05270 */
[----:B------:R-:W-:Y:S05]  /*00c0*/  @P0 BRA `(.L_x_1) ;  /* 0x00000000007c0947 */ /* 0x000fea0003800000 */
[----:B------:R-:W-:-:S13]  /*00d0*/  ELECT P0, URZ, PT ;  /* 0x0000000000ff782f */ /* 0x000fda0003800000 */
[----:B------:R-:W-:Y:S05]  /*00e0*/  @!P0 BRA `(.L_x_2) ;  /* 0x0000000000848947 */ /* 0x000fea0003800000 */
[----:B------:R-:W-:Y:S01]  /*00f0*/  UMOV UR5, 0x4 ;  /* 0x0000000400057882 */ /* 0x000fe20000000000 */
[----:B------:R-:W-:Y:S02]  /*0100*/  IMAD.MOV.U32 R4, RZ, RZ, 0x1 ;  /* 0x00000001ff047424 */ /* 0x000fe400078e00ff */
[----:B------:R-:W-:Y:S02]  /*0110*/  IMAD.MOV.U32 R5, RZ, RZ, 0xf ;  /* 0x0000000fff057424 */ /* 0x000fe400078e00ff */
[----:B------:R-:W-:Y:S04]  /*0120*/  DEPBAR.LE SB1, 0x36 ;  /* 0x00009d800000791a */ /* 0x000fe80000000000 */
[----:B------:R-:W1:Y:S02]  /*0130*/  UTCATOMSWS.FIND_AND_SET.ALIGN UP0, UR5, UR5 ;  /* 0x00000005000575e3 */ /* 0x000e640008000800 */
[----:B-1----:R-:W-:-:S04]  /*0140*/  PLOP3.LUT P0, PT, PT, PT, UP0, 0x80, 0x8 ;  /* 0x000000000008781c */ /* 0x002fc80003f0f008 */
[----:B------:R-:W-:-:S04]  /*0150*/  SEL R0, RZ, 0xffffffff, !P0 ;  /* 0xffffffffff007807 */ /* 0x000fc80004000000 */
[----:B------:R-:W-:Y:S01]  /*0160*/  ISETP.NE.AND P0, PT, R0, RZ, PT ;  /* 0x000000ff0000720c */ /* 0x000fe20003f05270 */
[----:B------:R-:W-:-:S12]  /*0170*/  IMAD.U32 R0, RZ, RZ, UR5 ;  /* 0x00000005ff007e24 */ /* 0x000fd8000f8e00ff */
[----:B------:R-:W-:Y:S05]  /*0180*/  @P0 BRA `(.L_x_3) ;  /* 0x0000000000240947 */ /* 0x000fea0003800000 */
.L_x_4:
[----:B------:R-:W-:Y:S05]  /*0190*/  NANOSLEEP 0x64 ;  /* 0x000000640000795d */ /* 0x000fea0003800000 */
[----:B------:R-:W-:-:S05]  /*01a0*/  UMOV UR5, 0x4 ;  /* 0x0000000400057882 */ /* 0x000fca0000000000 */
[----:B------:R-:W-:Y:S04]  /*01b0*/  DEPBAR.LE SB1, 0x36 ;  /* 0x00009d800000791a */ /* 0x000fe80000000000 */
[----:B------:R-:W1:Y:S02]  /*01c0*/  UTCATOMSWS.FIND_AND_SET.ALIGN UP0, UR5, UR5 ;  /* 0x00000005000575e3 */ /* 0x000e640008000800 */
[----:B-1----:R-:W-:-:S04]  /*01d0*/  PLOP3.LUT P0, PT, PT, PT, UP0, 0x80, 0x8 ;  /* 0x000000000008781c */ /* 0x002fc80003f0f008 */
[----:B------:R-:W-:-:S04]  /*01e0*/  SEL R0, RZ, 0xffffffff, !P0 ;  /* 0xffffffffff007807 */ /* 0x000fc80004000000 */
[----:B------:R-:W-:Y:S01]  /*01f0*/  ISETP.NE.AND P0, PT, R0, RZ, PT ;  /* 0x000000ff0000720c */ /* 0x000fe20003f05270 */
[----:B------:R-:W-:-:S12]  /*0200*/  IMAD.U32 R0, RZ, RZ, UR5 ;  /* 0x00000005ff007e24 */ /* 0x000fd8000f8e00ff */
[----:B------:R-:W-:Y:S05]  /*0210*/  @!P0 BRA `(.L_x_4) ;  /* 0xfffffffc00dc8947 */ /* 0x000fea000383ffff */
.L_x_3:
[C---:B------:R-:W-:Y:S01]  /*0220*/  VIADD R3, R0.reuse, 0x10 ;  /* 0x0000001000037836 */ /* 0x040fe20000000000 */
[----:B------:R-:W-:Y:S01]  /*0230*/  UMOV UR5, 0x50 ;  /* 0x0000005000057882 */ /* 0x000fe20000000000 */
[----:B------:R-:W-:Y:S01]  /*0240*/  SHF.L.U32 R2, R5, R0, RZ ;  /* 0x0000000005027219 */ /* 0x000fe200000006ff */
[----:B------:R-:W-:Y:S01]  /*0250*/  ULEA UR5, UR6, UR5, 0x18 ;  /* 0x0000000506057291 */ /* 0x000fe2000f8ec0ff */
[----:B------:R-:W-:Y:S01]  /*0260*/  IMAD.SHL.U32 R0, R0, 0x20, RZ ;  /* 0x0000002000007824 */ /* 0x000fe200078e00ff */
[----:B------:R-:W-:-:S04]  /*0270*/  SHF.L.U32 R3, R4, R3, RZ ;  /* 0x0000000304037219 */ /* 0x000fc800000006ff */
[----:B------:R-:W-:-:S05]  /*0280*/  LOP3.LUT R2, R3, R2, RZ, 0xfc, !PT ;  /* 0x0000000203027212 */ /* 0x000fca00078efcff */
[----:B------:R1:W-:Y:S04]  /*0290*/  ATOMS.OR RZ, [UR5], R2 ;  /* 0x00000002ffff798c */ /* 0x0003e8000b000005 */
[----:B------:R1:W-:Y:S01]  /*02a0*/  STS [UR4], R0 ;  /* 0x00000000ff007988 */ /* 0x0003e20008000804 */
[----:B------:R-:W-:Y:S05]  /*02b0*/  BRA `(.L_x_2) ;  /* 0x0000000000107947 */ /* 0x000fea0003800000 */
.L_x_1:
[----:B------:R-:W-:Y:S01]  /*02c0*/  IMAD.MOV.U32 R0, RZ, RZ, -0x1 ;  /* 0xffffffffff007424 */ /* 0x000fe200078e00ff */
[----:B------:R-:W-:-:S04]  /*02d0*/  MOV R2, 0x300 ;  /* 0x0000030000027802 */ /* 0x000fc80000000f00 */
[----:B------:R1:W-:Y:S03]  /*02e0*/  STS [UR4], R0 ;  /* 0x00000000ff007988 */ /* 0x0003e60008000804 */
[----:B01----:R-:W-:Y:S05]  /*02f0*/  CALL.REL.NOINC `($__internal_1_$__cuda_sm10x_tcgen05_guardrail_trap_phase_invalid_during_alloc) ;  /* 0x0000003800407944 */ /* 0x003fea0003c00000 */
.L_x_2:
[----:B------:R-:W-:Y:S05]  /*0300*/  WARPSYNC.ALL ;  /* 0x0000000000007948 */ /* 0x000fea0003800000 */
[----:B------:R-:W-:Y:S01]  /*0310*/  NOP ;  /* 0x0000000000007918 */ /* 0x000fe20000000000 */
.L_x_0:
[----:B------:R-:W2:Y:S08]  /*0320*/  S2UR UR6, SR_CgaCtaId ;  /* 0x00000000000679c3 */ /* 0x000eb00000008800 */
[----:B------:R-:W-:Y:S01]  /*0330*/  BAR.SYNC.DEFER_BLOCKING 0x0 ;  /* 0x0000000000007b1d */ /* 0x000fe20000010000 */
[C---:B-1----:R-:W-:Y:S01]  /*0340*/  LOP3.LUT R0, R134.reuse, 0x60, RZ, 0xc0, !PT ;  /* 0x0000006086007812 */ /* 0x042fe200078ec0ff */
[C---:B------:R-:W-:Y:S01]  /*0350*/  IMAD.SHL.U32 R3, R134.reuse, 0x4, RZ ;  /* 0x0000000486037824 */ /* 0x040fe200078e00ff */
[----:B------:R-:W-:-:S03]  /*0360*/  LOP3.LUT R140, R134, 0x1f, RZ, 0xc0, !PT ;  /* 0x0000001f868c7812 */ /* 0x000fc600078ec0ff */
[----:B------:R-:W-:Y:S02]  /*0370*/  UMOV UR7, 0x400 ;  /* 0x0000040000077882 */ /* 0x000fe40000000000 */
[----:B------:R-:W1:Y:S01]  /*0380*/  LDC.64 R6, c[0x0][0x380] ;  /* 0x0000e000ff067b82 */ /* 0x000e620000000a00 */
[----:B------:R-:W-:Y:S01]  /*0390*/  IMAD.SHL.U32 R135, R0, 0x4, RZ ;  /* 0x0000000400877824 */ /* 0x000fe200078e00ff */
[----:B------:R-:W-:Y:S01]  /*03a0*/  LOP3.LUT R3, R3, 0x180, RZ, 0xc0, !PT ;  /* 0x0000018003037812 */ /* 0x000fe200078ec0ff */
[----:B------:R-:W3:Y:S01]  /*03b0*/  LDCU.64 UR12, c[0x0][0x358] ;  /* 0x00006b00ff0c77ac */ /* 0x000ee20008000a00 */
[----:B--2---:R-:W-:Y:S01]  /*03c0*/  ULEA UR7, UR6, UR7, 0x18 ;  /* 0x0000000706077291 */ /* 0x004fe2000f8ec0ff */
[----:B-1----:R-:W-:-:S08]  /*03d0*/  IMAD.WIDE.U32 R4, R135, 0x2, R6 ;  /* 0x0000000287047825 */ /* 0x002fd000078e0006 */
[----:B------:R-:W1:Y:S01]  /*03e0*/  LDS R106, [UR7] ;  /* 0x00000007ff6a7984 */ /* 0x000e620008000800 */
[----:B------:R-:W-:-:S04]  /*03f0*/  IMAD.WIDE.U32 R6, R3, 0x2, R6 ;  /* 0x0000000203067825 */ /* 0x000fc800078e0006 */
[----:B------:R-:W-:-:S04]  /*0400*/  IMAD.WIDE.U32 R4, R140, 0x2, R4 ;  /* 0x000000028c047825 */ /* 0x000fc800078e0004 */
[----:B------:R-:W-:Y:S01]  /*0410*/  IMAD.WIDE.U32 R6, R140, 0x2, R6 ;  /* 0x000000028c067825 */ /* 0x000fe200078e0006 */
[----:B------:R-:W-:Y:S06]  /*0420*/  BAR.SYNC.DEFER_BLOCKING 0x0 ;  /* 0x0000000000007b1d */ /* 0x000fec0000010000 */
[----:B---3--:R-:W-:Y:S05]  /*0430*/  @P1 BRA `(.L_x_5) ;  /* 0x0000000000181947 */ /* 0x008fea0003800000 */
[----:B------:R-:W-:Y:S01]  /*0440*/  ELECT P0, URZ, PT ;  /* 0x0000000000ff782f */ /* 0x000fe20003800000 */
[----:B------:R-:W-:Y:S01]  /*0450*/  IMAD.MOV.U32 R2, RZ, RZ, 0x1 ;  /* 0x00000001ff027424 */ /* 0x000fe200078e00ff */
[----:B------:R-:W-:Y:S01]  /*0460*/  UMOV UR4, 0x40 ;  /* 0x0000004000047882 */ /* 0x000fe20000000000 */
[----:B------:R-:W-:Y:S01]  /*0470*/  UVIRTCOUNT.DEALLOC.SMPOOL 0x80 ;  /* 0x000000800000784c */ /* 0x000fe20000000000 */
[----:B------:R-:W-:-:S09]  /*0480*/  ULEA UR4, UR6, UR4, 0x18 ;  /* 0x0000000406047291 */ /* 0x000fd2000f8ec0ff */
[----:B------:R2:W-:Y:S03]  /*0490*/  @P0 STS.U8 [UR4], R2 ;  /* 0x00000002ff000988 */ /* 0x0005e60008000004 */
.L_x_5:
[----:B------:R-:W3:Y:S04]  /*04a0*/  LDG.E.U16 R100, desc[UR12][R6.64+0x7c40] ;  /* 0x007c400c06647981 */ /* 0x000ee8000c1e1500 */
[----:B------:R-:W4:Y:S04]  /*04b0*/  LDG.E.U16 R102, desc[UR12][R6.64+0x7c80] ;  /* 0x007c800c06667981 */ /* 0x000f28000c1e1500 */
[----:B------:R-:W5:Y:S04]  /*04c0*/  LDG.E.U16 R104, desc[UR12][R6.64+0x7cc0] ;  /* 0x007cc00c06687981 */ /* 0x000f68000c1e1500 */
[----:B--2---:R-:W2:Y:S04]  /*04d0*/  LDG.E.U16 R98, desc[UR12][R4.64+0x7c00] ;  /* 0x007c000c04627981 */ /* 0x004ea8000c1e1500 */
[----:B------:R-:W2:Y:S04]  /*04e0*/  LDG.E.U16 R163, desc[UR12][R4.64] ;  /* 0x0000000c04a37981 */ /* 0x000ea8000c1e1500 */
        /* <DEDUP_REMOVED lines=46> */
[----:B------:R-:W2:Y:S01]  /*07d0*/  LDG.E.U16 R96, desc[UR12][R4.64+0x2cc0] ;  /* 0x002cc00c04607981 */ /* 0x000ea2000c1e1500 */
[----:B------:R-:W-:Y:S01]  /*07e0*/  IMAD R9, R140, 0x2, R135 ;  /* 0x000000028c097824 */ /* 0x000fe200078e0287 */
[----:B------:R-:W-:-:S02]  /*07f0*/  SHF.R.U32.HI R2, RZ, 0x1, R0 ;  /* 0x00000001ff027819 */ /* 0x000fc40000011600 */
[----:B------:R-:W2:Y:S02]  /*0800*/  LDG.E.U16 R11, desc[UR12][R4.64+0x3040] ;  /* 0x0030400c040b7981 */ /* 0x000ea4000c1e1500 */
[----:B------:R-:W-:Y:S02]  /*0810*/  LOP3.LUT R8, R9, R2, RZ, 0x3c, !PT ;  /* 0x0000000209087212 */ /* 0x000fe400078e3cff */
[----:B------:R-:W2:Y:S04]  /*0820*/  LDG.E.U16 R9, desc[UR12][R4.64+0x3000] ;  /* 0x0030000c04097981 */ /* 0x000ea8000c1e1500 */
[----:B------:R-:W2:Y:S04]  /*0830*/  LDG.E.U16 R13, desc[UR12][R4.64+0x3080] ;  /* 0x0030800c040d7981 */ /* 0x000ea8000c1e1500 */
[----:B------:R-:W2:Y:S04]  /*0840*/  LDG.E.U16 R15, desc[UR12][R4.64+0x30c0] ;  /* 0x0030c00c040f7981 */ /* 0x000ea8000c1e1500 */
[----:B------:R-:W3:Y:S04]  /*0850*/  LDG.E.U16 R17, desc[UR12][R4.64+0x3400] ;  /* 0x0034000c04117981 */ /* 0x000ee8000c1e1500 */
[----:B------:R-:W3:Y:S04]  /*0860*/  LDG.E.U16 R19, desc[UR12][R4.64+0x3440] ;  /* 0x0034400c04137981 */ /* 0x000ee8000c1e1500 */
[----:B------:R-:W3:Y:S04]  /*0870*/  LDG.E.U16 R21, desc[UR12][R4.64+0x3480] ;  /* 0x0034800c04157981 */ /* 0x000ee8000c1e1500 */
[----:B------:R-:W4:Y:S04]  /*0880*/  LDG.E.U16 R23, desc[UR12][R4.64+0x34c0] ;  /* 0x0034c00c04177981 */ /* 0x000f28000c1e1500 */
        /* <DEDUP_REMOVED lines=8> */
[----:B------:R-:W5:Y:S04]  /*0910*/  LDG.E.U16 R41, desc[UR12][R4.64+0x4000] ;  /* 0x0040000c04297981 */ /* 0x000f68000c1e1500 */
        /* <DEDUP_REMOVED lines=58> */
[----:B------:R1:W5:Y:S02]  /*0cc0*/  LDG.E.U16 R161, desc[UR12][R4.64+0x78c0] ;  /* 0x0078c00c04a17981 */ /* 0x000364000c1e1500 */
[----:B-1----:R-:W1:Y:S02]  /*0cd0*/  LDC.64 R4, c[0x0][0x388] ;  /* 0x0000e200ff047b82 */ /* 0x002e640000000a00 */
[----:B--2---:R-:W-:Y:S04]  /*0ce0*/  STS.U16 [R8+UR7+0x4400], R7 ;  /* 0x0044000708007988 */ /* 0x004fe80008000407 */
[----:B------:R1:W-:Y:S04]  /*0cf0*/  STS.U16 [R8+UR7+0x4440], R6 ;  /* 0x0044400608007988 */ /* 0x0003e80008000407 */
[----:B------:R-:W-:Y:S04]  /*0d00*/  STS.U16 [R8+UR7+0x3e40], R98 ;  /* 0x003e406208007988 */ /* 0x000fe80008000407 */
[----:B---3--:R-:W-:Y:S01]  /*0d10*/  STS.U16 [R8+UR7+0x3e00], R100 ;  /* 0x003e006408007988 */ /* 0x008fe20008000407 */
[----:B-1----:R-:W-:-:S03]  /*0d20*/  IMAD.WIDE.U32 R6, R135, 0x2, R4 ;  /* 0x0000000287067825 */ /* 0x002fc600078e0004 */
[----:B----4-:R-:W-:Y:S01]  /*0d30*/  STS.U16 [R8+UR7+0x7e40], R102 ;  /* 0x007e406608007988 */ /* 0x010fe20008000407 */
[----:B------:R-:W-:-:S03]  /*0d40*/  IMAD.WIDE.U32 R6, R140, 0x2, R6 ;  /* 0x000000028c067825 */ /* 0x000fc600078e0006 */
[----:B-----5:R-:W-:Y:S04]  /*0d50*/  STS.U16 [R8+UR7+0x7e00], R104 ;  /* 0x007e006808007988 */ /* 0x020fe80008000407 */
[----:B------:R1:W-:Y:S04]  /*0d60*/  STS.U16 [R8+UR7], R163 ;  /* 0x000000a308007988 */ /* 0x0003e80008000407 */
[----:B------:R2:W-:Y:S04]  /*0d70*/  STS.U16 [R8+UR7+0x40], R165 ;  /* 0x000040a508007988 */ /* 0x0005e80008000407 */
        /* <DEDUP_REMOVED lines=44> */
[----:B-1----:R-:W5:Y:S04]  /*1040*/  LDG.E.U16 R163, desc[UR12][R6.64] ;  /* 0x0000000c06a37981 */ /* 0x002f68000c1e1500 */
[----:B--2---:R-:W2:Y:S04]  /*1050*/  LDG.E.U16 R165, desc[UR12][R6.64+0x40] ;  /* 0x0000400c06a57981 */ /* 0x004ea8000c1e1500 */
[----:B---3--:R-:W3:Y:S04]  /*1060*/  LDG.E.U16 R10, desc[UR12][R6.64+0x80] ;  /* 0x0000800c060a7981 */ /* 0x008ee8000c1e1500 */
[----:B----4-:R-:W4:Y:S04]  /*1070*/  LDG.E.U16 R12, desc[UR12][R6.64+0xc0] ;  /* 0x0000c00c060c7981 */ /* 0x010f28000c1e1500 */
[----:B-----5:R-:W5:Y:S04]  /*1080*/  LDG.E.U16 R14, desc[UR12][R6.64+0x400] ;  /* 0x0004000c060e7981 */ /* 0x020f68000c1e1500 */
[----:B0-----:R-:W2:Y:S04]  /*1090*/  LDG.E.U16 R16, desc[UR12][R6.64+0x440] ;  /* 0x0004400c06107981 */ /* 0x001ea8000c1e1500 */
        /* <DEDUP_REMOVED lines=66> */
[----:B------:R-:W-:-:S03]  /*14c0*/  IMAD.WIDE.U32 R4, R3, 0x2, R4 ;  /* 0x0000000203047825 */ /* 0x000fc600078e0004 */
[----:B------:R0:W-:Y:S01]  /*14d0*/  STS.U16 [R8+UR7+0x1800], R9 ;  /* 0x0018000908007988 */ /* 0x0001e20008000407 */
[----:B------:R-:W-:-:S03]  /*14e0*/  IMAD.WIDE.U32 R4, R140, 0x2, R4 ;  /* 0x000000028c047825 */ /* 0x000fc600078e0004 */
        /* <DEDUP_REMOVED lines=49> */
[----:B------:R-:W-:Y:S04]  /*1800*/  STS.U16 [R8+UR7+0x7000], R159 ;  /* 0x0070009f08007988 */ /* 0x000fe80008000407 */
        /* <DEDUP_REMOVED lines=23> */
[----:B------:R0:W-:Y:S04]  /*1980*/  STS.U16 [R8+UR7+0x7c00], R109 ;  /* 0x007c006d08007988 */ /* 0x0001e80008000407 */
[----:B------:R-:W-:Y:S04]  /*1990*/  STS.U16 [R8+UR7+0x7c40], R161 ;  /* 0x007c40a108007988 */ /* 0x000fe80008000407 */
[----:B------:R-:W-:Y:S04]  /*19a0*/  STS.U16 [R8+UR7+0x8000], R163 ;  /* 0x008000a308007988 */ /* 0x000fe80008000407 */
[----:B--2---:R-:W-:Y:S04]  /*19b0*/  STS.U16 [R8+UR7+0x8040], R165 ;  /* 0x008040a508007988 */ /* 0x004fe80008000407 */
[----:B---3--:R2:W-:Y:S04]  /*19c0*/  STS.U16 [R8+UR7+0xc000], R10 ;  /* 0x00c0000a08007988 */ /* 0x0085e80008000407 */
[----:B----4-:R-:W-:Y:S04]  /*19d0*/  STS.U16 [R8+UR7+0xc040], R12 ;  /* 0x00c0400c08007988 */ /* 0x010fe80008000407 */
[----:B-----5:R-:W-:Y:S04]  /*19e0*/  STS.U16 [R8+UR7+0x8240], R14 ;  /* 0x0082400e08007988 */ /* 0x020fe80008000407 */
        /* <DEDUP_REMOVED lines=67> */
[----:B0-----:R-:W3:Y:S04]  /*1e20*/  LDG.E.U16 R9, desc[UR12][R6.64+0x4800] ;  /* 0x0048000c06097981 */ /* 0x001ee8000c1e1500 */
[----:B-1----:R-:W4:Y:S04]  /*1e30*/  LDG.E.U16 R11, desc[UR12][R6.64+0x4840] ;  /* 0x0048400c060b7981 */ /* 0x002f28000c1e1500 */
        /* <DEDUP_REMOVED lines=53> */
[----:B------:R-:W5:Y:S01]  /*2190*/  LDG.E.U16 R117, desc[UR12][R4.64+0x7cc0] ;  /* 0x007cc00c04757981 */ /* 0x000f62000c1e1500 */
[----:B------:R-:W-:Y:S01]  /*21a0*/  LOP3.LUT P2, RZ, R134, 0x7f, RZ, 0xc0, !PT ;  /* 0x0000007f86ff7812 */ /* 0x000fe2000784c0ff */
[----:B------:R-:W-:Y:S01]  /*21b0*/  UMOV UR4, 0x1 ;  /* 0x0000000100047882 */ /* 0x000fe20000000000 */
[----:B--2---:R-:W-:-:S11]  /*21c0*/  SHF.R.U32.HI R10, RZ, 0x5, R134 ;  /* 0x00000005ff0a7819 */ /* 0x004fd60000011686 */
[----:B------:R-:W-:-:S05]  /*21d0*/  VOTEU.ALL UP0, P2 ;  /* 0x0000000000ff7886 */ /* 0x000fca0001000000 */
[----:B------:R-:W-:-:S04]  /*21e0*/  @!UP0 UIADD3 UR4, UPT, UPT, -UR4, 0x100000, URZ ;  /* 0x0010000004048890 */ /* 0x000fc8000fffe1ff */
[----:B------:R-:W-:Y:S02]  /*21f0*/  @!UP0 USHF.L.U32 UR5, UR4, 0xb, URZ ;  /* 0x0000000b04058899 */ /* 0x000fe400080006ff */
[----:B------:R-:W-:Y:S01]  /*2200*/  @!UP0 USHF.L.U32 UR4, UR4, 0x1, URZ ;  /* 0x0000000104048899 */ /* 0x000fe200080006ff */
[----:B------:R-:W-:Y:S01]  /*2210*/  VOTEU.ALL UP1, P2 ;  /* 0x0000000000ff7886 */ /* 0x000fe20001020000 */
[----:B------:R-:W-:Y:S02]  /*2220*/  R2UR UR10, R10 ;  /* 0x000000000a0a72ca */ /* 0x000fe400000e0000 */
[----:B------:R-:W-:-:S11]  /*2230*/  R2UR UR11, R106 ;  /* 0x000000006a0b72ca */ /* 0x000fd600000e0000 */
[----:B------:R-:W-:Y:S01]  /*2240*/  UISETP.NE.U32.AND UP0, UPT, UR10, URZ, UPT ;  /* 0x000000ff0a00728c */ /* 0x000fe2000bf05070 */
[----:B---3--:R-:W-:Y:S04]  /*2250*/  STS.U16 [R8+UR7+0xa400], R9 ;  /* 0x00a4000908007988 */ /* 0x008fe80008000407 */
        /* <DEDUP_REMOVED lines=54> */
[----:B------:R1:W-:Y:S01]  /*25c0*/  STS.U16 [R8+UR7+0xfe00], R117 ;  /* 0x00fe007508007988 */ /* 0x0003e20008000407 */
[----:B------:R2:W-:Y:S06]  /*25d0*/  MEMBAR.ALL.CTA ;  /* 0x0000000000007992 */ /* 0x0005ec0000008000 */
[----:B--2---:R-:W-:Y:S04]  /*25e0*/  FENCE.VIEW.ASYNC.S ;  /* 0x00000000000073c6 */ /* 0x004fe80000000000 */
[----:B------:R-:W2:Y:S02]  /*25f0*/  FENCE.VIEW.ASYNC.S ;  /* 0x00000000000073c6 */ /* 0x000ea40000000000 */
[----:B--2---:R1:W2:Y:S01]  /*2600*/  @!UP1 SYNCS.EXCH.64 URZ, [UR7+0x10000], UR4 ;  /* 0x0100000407ff95b2 */ /* 0x0042a20008000100 */
[----:B0-----:R-:W-:Y:S01]  /*2610*/  LOP3.LUT R3, R134, 0x7f, RZ, 0xc0, !PT ;  /* 0x0000007f86037812 */ /* 0x001fe200078ec0ff */
[----:B--2---:R-:W-:Y:S06]  /*2620*/  BAR.SYNC.DEFER_BLOCKING 0x0 ;  /* 0x0000000000007b1d */ /* 0x004fec0000010000 */
[----:B-1----:R-:W-:Y:S05]  /*2630*/  BRA.U UP0, `(.L_x_6) ;  /* 0x0000000100cc7547 */ /* 0x002fea000b800000 */
[----:B------:R-:W-:Y:S02]  /*2640*/  USHF.R.U32.HI UR8, URZ, 0x4, UR7 ;  /* 0x00000004ff087899 */ /* 0x000fe40008011607 */
[----:B------:R-:W-:Y:S02]  /*2650*/  UIADD3 UR9, UPT, UPT, UR7, 0x8000, URZ ;  /* 0x0000800007097890 */ /* 0x000fe4000fffe0ff */
[----:B------:R-:W-:Y:S02]  /*2660*/  USGXT.U32 UR8, UR8, 0xe ;  /* 0x0000000e0808789a */ /* 0x000fe40008000000 */
[----:B------:R-:W-:Y:S02]  /*2670*/  USHF.R.U32.HI UR9, URZ, 0x4, UR9 ;  /* 0x00000004ff097899 */ /* 0x000fe40008011609 */
[----:B------:R-:W-:Y:S02]  /*2680*/  UIADD3 UR38, UP0, UPT, UR8, 0x2, URZ ;  /* 0x0000000208267890 */ /* 0x000fe4000ff1e0ff */
[----:B------:R-:W-:Y:S01]  /*2690*/  USGXT.U32 UR9, UR9, 0xe ;  /* 0x0000000e0909789a */ /* 0x000fe20008000000 */
[----:B------:R-:W-:Y:S01]  /*26a0*/  UMOV UR4, URZ ;  /* 0x000000ff00047c82 */ /* 0x000fe20008000000 */
[----:B------:R-:W-:Y:S01]  /*26b0*/  UMOV UR5, URZ ;  /* 0x000000ff00057c82 */ /* 0x000fe20008000000 */
[----:B------:R-:W-:-:S02]  /*26c0*/  UIADD3.X UR39, UPT, UPT, UR4, 0x40004040, URZ, UP0, !UPT ;  /* 0x4000404004277890 */ /* 0x000fc400087fe4ff */
[----:B------:R-:W-:Y:S02]  /*26d0*/  UIADD3 UR40, UP0, UPT, UR9, 0x4000080, URZ ;  /* 0x0400008009287890 */ /* 0x000fe4000ff1e0ff */
[----:B------:R-:W-:Y:S02]  /*26e0*/  ULOP3.LUT UR4, UR9, 0x4000000, URZ, 0xfc, !UPT ;  /* 0x0400000009047892 */ /* 0x000fe4000f8efcff */
[----:B------:R-:W-:Y:S02]  /*26f0*/  UIADD3.X UR41, UPT, UPT, UR5, 0x40004040, URZ, UP0, !UPT ;  /* 0x4000404005297890 */ /* 0x000fe400087fe4ff */
[----:B------:R-:W-:Y:S02]  /*2700*/  UIADD3.64 UR14, UPT, UPT, UR38, 0x2, URZ ;  /* 0x00000002260e7897 */ /* 0x000fe4000fffe0ff */
[----:B------:R-:W-:Y:S02]  /*2710*/  UIADD3.64 UR16, UPT, UPT, UR40, 0x80, URZ ;  /* 0x0000008028107897 */ /* 0x000fe4000fffe0ff */
[----:B------:R-:W-:-:S02]  /*2720*/  UIADD3.64 UR18, UPT, UPT, UR38, 0x4, URZ ;  /* 0x0000000426127897 */ /* 0x000fc4000fffe0ff */
[----:B------:R-:W-:Y:S02]  /*2730*/  UIADD3.64 UR20, UPT, UPT, UR40, 0x100, URZ ;  /* 0x0000010028147897 */ /* 0x000fe4000fffe0ff */
[----:B------:R-:W-:Y:S02]  /*2740*/  UIADD3.64 UR22, UPT, UPT, UR38, 0x3fe, URZ ;  /* 0x000003fe26167897 */ /* 0x000fe4000fffe0ff */
[----:B------:R-:W-:Y:S02]  /*2750*/  UIADD3.64 UR24, UPT, UPT, UR40, 0x180, URZ ;  /* 0x0000018028187897 */ /* 0x000fe4000fffe0ff */
[----:B------:R-:W-:Y:S02]  /*2760*/  UIADD3.64 UR26, UPT, UPT, UR38, 0x400, URZ ;  /* 0x00000400261a7897 */ /* 0x000fe4000fffe0ff */
[----:B------:R-:W-:Y:S02]  /*2770*/  UIADD3.64 UR28, UPT, UPT, UR40, 0x200, URZ ;  /* 0x00000200281c7897 */ /* 0x000fe4000fffe0ff */
[----:B------:R-:W-:-:S02]  /*2780*/  UIADD3.64 UR30, UPT, UPT, UR38, 0x402, URZ ;  /* 0x00000402261e7897 */ /* 0x000fc4000fffe0ff */
[----:B------:R-:W-:Y:S01]  /*2790*/  UIADD3.64 UR32, UPT, UPT, UR40, 0x280, URZ ;  /* 0x0000028028207897 */ /* 0x000fe2000fffe0ff */
[----:B------:R-:W-:Y:S01]  /*27a0*/  UMOV UR42, 0x0 ;  /* 0x00000000002a7882 */ /* 0x000fe20000000000 */
[----:B------:R-:W-:Y:S01]  /*27b0*/  UMOV UR43, 0x8210490 ;  /* 0x08210490002b7882 */ /* 0x000fe20000000000 */
[----:B------:R-:W-:Y:S01]  /*27c0*/  UIADD3.64 UR34, UPT, UPT, UR38, 0x404, URZ ;  /* 0x0000040426227897 */ /* 0x000fe2000fffe0ff */
[----:B------:R-:W-:Y:S01]  /*27d0*/  UMOV UR9, 0x40004040 ;  /* 0x4000404000097882 */ /* 0x000fe20000000000 */
[----:B------:R-:W-:Y:S01]  /*27e0*/  UIADD3.64 UR36, UPT, UPT, UR40, 0x300, URZ ;  /* 0x0000030028247897 */ /* 0x000fe2000fffe0ff */
[----:B------:R-:W-:Y:S01]  /*27f0*/  UMOV UR5, 0x40004040 ;  /* 0x4000404000057882 */ /* 0x000fe20000000000 */
[----:B------:R-:W-:Y:S01]  /*2800*/  UMOV UR44, 0x0 ;  /* 0x00000000002c7882 */ /* 0x000fe20000000000 */
[----:B------:R-:W-:Y:S01]  /*2810*/  UMOV UR45, 0x8210490 ;  /* 0x08210490002d7882 */ /* 0x000fe20000000000 */
[----:B------:R-:W-:Y:S01]  /*2820*/  UMOV UR46, 0x0 ;  /* 0x00000000002e7882 */ /* 0x000fe20000000000 */
[----:B------:R-:W-:Y:S01]  /*2830*/  UMOV UR47, 0x8210490 ;  /* 0x08210490002f7882 */ /* 0x000fe20000000000 */
[----:B------:R0:W-:Y:S01]  /*2840*/  UTCHMMA gdesc[UR8], gdesc[UR4], tmem[UR11], tmem[UR42], idesc[UR43], !UPT ;  /* 0x00ff2a04080075ea */ /* 0x0001e2000f80000b */
[----:B------:R-:W-:Y:S01]  /*2850*/  UMOV UR48, 0x0 ;  /* 0x0000000000307882 */ /* 0x000fe20000000000 */
[----:B------:R-:W-:Y:S01]  /*2860*/  UMOV UR49, 0x8210490 ;  /* 0x0821049000317882 */ /* 0x000fe20000000000 */
[----:B------:R0:W-:Y:S01]  /*2870*/  UTCHMMA gdesc[UR38], gdesc[UR40], tmem[UR11], tmem[UR44], idesc[UR45], UPT ;  /* 0x00ff2c28260075ea */ /* 0x0001e2000b80000b */
        /* <DEDUP_REMOVED lines=12> */
[----:B------:R0:W-:Y:S01]  /*2940*/  UTCHMMA gdesc[UR30], gdesc[UR32], tmem[UR11], tmem[UR54], idesc[UR55], UPT ;  /* 0x00ff36201e0075ea */ /* 0x0001e2000b80000b */
[----:B------:R0:W-:Y:S01]  /*2950*/  UTCHMMA gdesc[UR34], gdesc[UR36], tmem[UR11], tmem[UR56], idesc[UR57], UPT ;  /* 0x00ff3824220075ea */ /* 0x0001e2000b80000b */
[----:B------:R-:W-:Y:S01]  /*2960*/  NOP ;  /* 0x0000000000007918 */ /* 0x000fe20000000000 */
.L_x_6:
[----:B------:R-:W-:Y:S01]  /*2970*/  ELECT P0, URZ, PT ;  /* 0x0000000000ff782f */ /* 0x000fe20003800000 */
[----:B0-----:R-:W-:-:S03]  /*2980*/  UIADD3 UR4, UPT, UPT, UR7, 0x10000, URZ ;  /* 0x0001000007047890 */ /* 0x001fc6000fffe0ff */
[----:B------:R-:W-:Y:S01]  /*2990*/  ISETP.LT.U32.AND P0, PT, R3, 0x20, P0 ;  /* 0x000000200300780c */ /* 0x000fe20000701070 */
[----:B------:R-:W-:-:S12]  /*29a0*/  UMOV UR5, URZ ;  /* 0x000000ff00057c82 */ /* 0x000fd80008000000 */
[----:B------:R-:W-:Y:S01]  /*29b0*/  VOTEU.ANY UP0, P0 ;  /* 0x0000000000ff7886 */ /* 0x000fe20000000100 */
[----:B------:R-:W-:-:S04]  /*29c0*/  VOTEU.ANY UP1, P0 ;  /* 0x0000000000ff7886 */ /* 0x000fc80000020100 */
[----:B------:R-:W-:Y:S01]  /*29d0*/  @UP0 UMOV UR5, UR4 ;  /* 0x0000000400050c82 */ /* 0x000fe20008000000 */
[----:B------:R-:W-:Y:S01]  /*29e0*/  USHF.L.U32 UR4, UR10, 0x15, URZ ;  /* 0x000000150a047899 */ /* 0x000fe200080006ff */
[----:B------:R0:W-:Y:S01]  /*29f0*/  @UP1 UTCBAR [UR5], URZ ;  /* 0x000000ff050013e9 */ /* 0x0001e200080000ff */
[----:B------:R-:W-:Y:S02]  /*2a00*/  BAR.SYNC.DEFER_BLOCKING 0x0 ;  /* 0x0000000000007b1d */ /* 0x000fe40000010000 */
[----:B------:R-:W-:-:S04]  /*2a10*/  ULOP3.LUT UR4, UR4, 0x600000, URZ, 0xc0, !UPT ;  /* 0x0060000004047892 */ /* 0x000fc8000f8ec0ff */
[----:B------:R-:W-:Y:S01]  /*2a20*/  UIADD3 UR4, UPT, UPT, UR11, UR4, URZ ;  /* 0x000000040b047290 */ /* 0x000fe2000fffe0ff */
[----:B------:R-:W1:Y:S02]  /*2a30*/  SYNCS.PHASECHK.TRANS64.TRYWAIT P0, [UR7+0x10000], RZ ;  /* 0x010000ffff0075a7 */ /* 0x000e640008001107 */
[----:B01----:R-:W-:Y:S09]  /*2a40*/  @!P0 BRA `(.L_x_7) ;  /* 0x0000001000548947 */ /* 0x003ff20003800000 */
.L_x_11:
[----:B------:R-:W-:Y:S01]  /*2a50*/  BAR.SYNC.DEFER_BLOCKING 0x0 ;  /* 0x0000000000007b1d */ /* 0x000fe20000010000 */
[C---:B------:R-:W-:Y:S01]  /*2a60*/  LOP3.LUT R3, R134.reuse, 0x7, RZ, 0xc0, !PT ;  /* 0x0000000786037812 */ /* 0x040fe200078ec0ff */
[----:B------:R-:W-:Y:S01]  /*2a70*/  IMAD.SHL.U32 R132, R134, 0x10, RZ ;  /* 0x0000001086847824 */ /* 0x000fe200078e00ff */
[----:B------:R-:W-:Y:S01]  /*2a80*/  SHF.R.S32.HI R133, RZ, 0x3, R134 ;  /* 0x00000003ff857819 */ /* 0x000fe20000011486 */
[----:B------:R-:W-:Y:S02]  /*2a90*/  IMAD.SHL.U32 R142, R140, 0x4, RZ ;  /* 0x000000048c8e7824 */ /* 0x000fe400078e00ff */
[----:B------:R-:W-:Y:S01]  /*2aa0*/  IMAD R136, R0, 0x4, R3 ;  /* 0x0000000400887824 */ /* 0x000fe200078e0203 */
[----:B------:R-:W-:Y:S01]  /*2ab0*/  LOP3.LUT R0, R132, 0x7f0, RZ, 0xc0, !PT ;  /* 0x000007f084007812 */ /* 0x000fe200078ec0ff */
[----:B------:R-:W0:Y:S01]  /*2ac0*/  LDTM.x128 R4, tmem[UR4] ;  /* 0x00000004000479ee */ /* 0x000e2200083c0000 */
[----:B------:R-:W-:Y:S01]  /*2ad0*/  SGXT R133, R133, 0x1 ;  /* 0x000000018585781a */ /* 0x000fe20000000200 */
[----:B------:R-:W-:Y:S01]  /*2ae0*/  IMAD.SHL.U32 R132, R136, 0x10, RZ ;  /* 0x0000001088847824 */ /* 0x000fe200078e00ff */
[----:B------:R-:W1:Y:S01]  /*2af0*/  LDCU.64 UR4, c[0x0][0x390] ;  /* 0x00007200ff0477ac */ /* 0x000e620008000a00 */
[----:B------:R-:W-:Y:S01]  /*2b00*/  IMAD R0, R3, 0x800, R0 ;  /* 0x0000080003007824 */ /* 0x000fe200078e0200 */
[----:B------:R-:W-:Y:S01]  /*2b10*/  LOP3.LUT R133, R2, 0x2040, R133, 0xf8, !PT ;  /* 0x0000204002857812 */ /* 0x000fe200078ef885 */
[C---:B------:R-:W-:Y:S01]  /*2b20*/  IMAD.SHL.U32 R2, R134.reuse, 0x8, RZ ;  /* 0x0000000886027824 */ /* 0x040fe200078e00ff */
[----:B------:R-:W2:Y:S01]  /*2b30*/  LDCU.64 UR8, c[0x0][0x390] ;  /* 0x00007200ff0877ac */ /* 0x000ea20008000a00 */
[----:B------:R-:W-:Y:S01]  /*2b40*/  IMAD.SHL.U32 R135, R135, 0x4, RZ ;  /* 0x0000000487877824 */ /* 0x000fe200078e00ff */
[----:B------:R-:W-:Y:S01]  /*2b50*/  LOP3.LUT R133, R133, R132, RZ, 0x3c, !PT ;  /* 0x0000008485857212 */ /* 0x000fe200078e3cff */
[----:B------:R-:W-:Y:S01]  /*2b60*/  IMAD.SHL.U32 R134, R134, 0x4, RZ ;  /* 0x0000000486867824 */ /* 0x000fe200078e00ff */
[----:B------:R-:W-:-:S02]  /*2b70*/  LOP3.LUT R3, R0, 0x10, RZ, 0x3c, !PT ;  /* 0x0000001000037812 */ /* 0x000fc400078e3cff */
[----:B------:R-:W-:Y:S02]  /*2b80*/  LOP3.LUT R2, R2, 0x80, RZ, 0xc0, !PT ;  /* 0x0000008002027812 */ /* 0x000fe400078ec0ff */
[C---:B------:R-:W-:Y:S01]  /*2b90*/  LOP3.LUT R132, R0.reuse, 0x20, RZ, 0x3c, !PT ;  /* 0x0000002000847812 */ /* 0x040fe200078e3cff */
[----:B------:R-:W0:Y:S01]  /*2ba0*/  @!P2 SYNCS.CCTL.IV [UR7+0x10000] ;  /* 0x01000000ff00a9b1 */ /* 0x000e220008000007 */
[----:B------:R-:W-:Y:S01]  /*2bb0*/  NOP ;  /* 0x0000000000007918 */ /* 0x000fe20000000000 */
[----:B------:R-:W-:Y:S02]  /*2bc0*/  IADD3 R2, PT, PT, R133, UR7, R2 ;  /* 0x0000000785027c10 */ /* 0x000fe4000fffe002 */
[----:B------:R-:W-:Y:S02]  /*2bd0*/  LOP3.LUT R133, R0, 0x70, RZ, 0x3c, !PT ;  /* 0x0000007000857812 */ /* 0x000fe400078e3cff */
[----:B-1----:R-:W-:Y:S01]  /*2be0*/  IADD3 R140, P0, P2, R142, UR4, R135 ;  /* 0x000000048e8c7c10 */ /* 0x002fe2000fa1e087 */
[----:B0-----:R0:W-:Y:S01]  /*2bf0*/  STS.128 [R0+UR7], R4 ;  /* 0x0000000400007988 */ /* 0x0011e20008000c07 */
[----:B------:R-:W-:-:S02]  /*2c00*/  LOP3.LUT R134, R134, 0x180, RZ, 0xc0, !PT ;  /* 0x0000018086867812 */ /* 0x000fc400078ec0ff */
[----:B------:R-:W-:Y:S01]  /*2c10*/  IADD3.X R141, PT, PT, RZ, UR5, RZ, P0, P2 ;  /* 0x00000005ff8d7c10 */ /* 0x000fe200087e44ff */
[----:B------:R-:W-:Y:S02]  /*2c20*/  STS.128 [R3+UR7], R8 ;  /* 0x0000000803007988 */ /* 0x000fe40008000c07 */
[----:B------:R-:W-:Y:S02]  /*2c30*/  IMAD.SHL.U32 R134, R134, 0x4, RZ ;  /* 0x0000000486867824 */ /* 0x000fe400078e00ff */
[----:B------:R-:W-:Y:S03]  /*2c40*/  STS.128 [R132+UR7], R12 ;  /* 0x0000000c84007988 */ /* 0x000fe60008000c07 */
[----:B--2---:R-:W-:-:S04]  /*2c50*/  IADD3 R134, P0, P2, R142, UR8, R134 ;  /* 0x000000088e867c10 */ /* 0x004fc8000fa1e086 */
[----:B------:R-:W-:Y:S02]  /*2c60*/  IADD3.X R135, PT, PT, RZ, UR9, RZ, P0, P2 ;  /* 0x00000009ff877c10 */ /* 0x000fe400087e44ff */
[C---:B0-----:R-:W-:Y:S02]  /*2c70*/  LOP3.LUT R4, R0.reuse, 0x30, RZ, 0x3c, !PT ;  /* 0x0000003000047812 */ /* 0x041fe400078e3cff */
[C---:B------:R-:W-:Y:S02]  /*2c80*/  LOP3.LUT R5, R0.reuse, 0x40, RZ, 0x3c, !PT ;  /* 0x0000004000057812 */ /* 0x040fe400078e3cff */
[C---:B------:R-:W-:Y:S01]  /*2c90*/  LOP3.LUT R6, R0.reuse, 0x50, RZ, 0x3c, !PT ;  /* 0x0000005000067812 */ /* 0x040fe200078e3cff */
[----:B------:R-:W-:Y:S01]  /*2ca0*/  STS.128 [R4+UR7], R16 ;  /* 0x0000001004007988 */ /* 0x000fe20008000c07 */
[----:B------:R-:W-:-:S03]  /*2cb0*/  LOP3.LUT R7, R0, 0x60, RZ, 0x3c, !PT ;  /* 0x0000006000077812 */ /* 0x000fc600078e3cff */
[----:B------:R-:W-:Y:S04]  /*2cc0*/  STS.128 [R5+UR7], R20 ;  /* 0x0000001405007988 */ /* 0x000fe80008000c07 */
[----:B------:R-:W-:Y:S04]  /*2cd0*/  STS.128 [R6+UR7], R24 ;  /* 0x0000001806007988 */ /* 0x000fe80008000c07 */
[----:B------:R-:W-:Y:S04]  /*2ce0*/  STS.128 [R7+UR7], R28 ;  /* 0x0000001c07007988 */ /* 0x000fe80008000c07 */
[----:B------:R-:W-:Y:S01]  /*2cf0*/  STS.128 [R133+UR7], R32 ;  /* 0x0000002085007988 */ /* 0x000fe20008000c07 */
[----:B------:R-:W-:Y:S06]  /*2d00*/  BAR.SYNC.DEFER_BLOCKING 0x0 ;  /* 0x0000000000007b1d */ /* 0x000fec0000010000 */
[----:B------:R-:W-:Y:S04]  /*2d10*/  LDSM.16.M88.4 R136, [R2] ;  /* 0x000000000288783b */ /* 0x000fe80000000200 */
[----:B------:R-:W0:Y:S04]  /*2d20*/  LDSM.16.M88.4 R32, [R2+0x100] ;  /* 0x000100000220783b */ /* 0x000e280000000200 */
[----:B------:R-:W1:Y:S04]  /*2d30*/  LDSM.16.M88.4 R28, [R2+0x200] ;  /* 0x00020000021c783b */ /* 0x000e680000000200 */
[----:B------:R-:W2:Y:S04]  /*2d40*/  LDSM.16.M88.4 R24, [R2+0x300] ;  /* 0x000300000218783b */ /* 0x000ea80000000200 */
[----:B------:R-:W3:Y:S04]  /*2d50*/  LDSM.16.M88.4 R20, [R2+0x400] ;  /* 0x000400000214783b */ /* 0x000ee80000000200 */
[----:B------:R-:W-:Y:S04]  /*2d60*/  LDSM.16.M88.4 R16, [R2+0x500] ;  /* 0x000500000210783b */ /* 0x000fe80000000200 */
[----:B------:R-:W-:Y:S04]  /*2d70*/  LDSM.16.M88.4 R12, [R2+0x600] ;  /* 0x00060000020c783b */ /* 0x000fe80000000200 */
[----:B------:R-:W-:Y:S01]  /*2d80*/  LDSM.16.M88.4 R8, [R2+0x700] ;  /* 0x000700000208783b */ /* 0x000fe20000000200 */
[----:B------:R-:W-:Y:S06]  /*2d90*/  BAR.SYNC.DEFER_BLOCKING 0x0 ;  /* 0x0000000000007b1d */ /* 0x000fec0000010000 */
[----:B------:R-:W-:Y:S04]  /*2da0*/  STS.128 [R0+UR7], R36 ;  /* 0x0000002400007988 */ /* 0x000fe80008000c07 */
[----:B------:R-:W-:Y:S04]  /*2db0*/  STS.128 [R3+UR7], R40 ;  /* 0x0000002803007988 */ /* 0x000fe80008000c07 */
[----:B------:R-:W-:Y:S04]  /*2dc0*/  STS.128 [R132+UR7], R44 ;  /* 0x0000002c84007988 */ /* 0x000fe80008000c07 */
[----:B------:R-:W-:Y:S04]  /*2dd0*/  STS.128 [R4+UR7], R48 ;  /* 0x0000003004007988 */ /* 0x000fe80008000c07 */
[----:B------:R-:W-:Y:S04]  /*2de0*/  STS.128 [R5+UR7], R52 ;  /* 0x0000003405007988 */ /* 0x000fe80008000c07 */
[----:B------:R-:W-:Y:S04]  /*2df0*/  STS.128 [R6+UR7], R56 ;  /* 0x0000003806007988 */ /* 0x000fe80008000c07 */
[----:B------:R-:W-:Y:S04]  /*2e00*/  STS.128 [R7+UR7], R60 ;  /* 0x0000003c07007988 */ /* 0x000fe80008000c07 */
[----:B------:R-:W-:Y:S01]  /*2e10*/  STS.128 [R133+UR7], R64 ;  /* 0x0000004085007988 */ /* 0x000fe20008000c07 */
[----:B------:R-:W-:Y:S06]  /*2e20*/  BAR.SYNC.DEFER_BLOCKING 0x0 ;  /* 0x0000000000007b1d */ /* 0x000fec0000010000 */
[----:B------:R-:W-:Y:S04]  /*2e30*/  LDSM.16.M88.4 R64, [R2] ;  /* 0x000000000240783b */ /* 0x000fe80000000200 */
[----:B------:R-:W-:Y:S04]  /*2e40*/  LDSM.16.M88.4 R60, [R2+0x100] ;  /* 0x00010000023c783b */ /* 0x000fe80000000200 */
[----:B------:R-:W-:Y:S04]  /*2e50*/  LDSM.16.M88.4 R56, [R2+0x200] ;  /* 0x000200000238783b */ /* 0x000fe80000000200 */
[----:B------:R-:W-:Y:S04]  /*2e60*/  LDSM.16.M88.4 R52, [R2+0x300] ;  /* 0x000300000234783b */ /* 0x000fe80000000200 */
[----:B------:R-:W4:Y:S04]  /*2e70*/  LDSM.16.M88.4 R48, [R2+0x400] ;  /* 0x000400000230783b */ /* 0x000f280000000200 */
[----:B------:R-:W5:Y:S04]  /*2e80*/  LDSM.16.M88.4 R44, [R2+0x500] ;  /* 0x00050000022c783b */ /* 0x000f680000000200 */
        /* <DEDUP_REMOVED lines=12> */
[----:B------:R-:W0:Y:S04]  /*2f50*/  LDSM.16.M88.4 R68, [R2] ;  /* 0x000000000244783b */ /* 0x000e280000000200 */
[----:B------:R-:W0:Y:S04]  /*2f60*/  LDSM.16.M88.4 R72, [R2+0x100] ;  /* 0x000100000248783b */ /* 0x000e280000000200 */
[----:B------:R-:W0:Y:S04]  /*2f70*/  LDSM.16.M88.4 R76, [R2+0x200] ;  /* 0x00020000024c783b */ /* 0x000e280000000200 */
[----:B------:R-:W0:Y:S04]  /*2f80*/  LDSM.16.M88.4 R80, [R2+0x300] ;  /* 0x000300000250783b */ /* 0x000e280000000200 */
[----:B------:R-:W0:Y:S04]  /*2f90*/  LDSM.16.M88.4 R84, [R2+0x400] ;  /* 0x000400000254783b */ /* 0x000e280000000200 */
[----:B------:R-:W0:Y:S04]  /*2fa0*/  LDSM.16.M88.4 R88, [R2+0x500] ;  /* 0x000500000258783b */ /* 0x000e280000000200 */
[----:B------:R-:W0:Y:S04]  /*2fb0*/  LDSM.16.M88.4 R92, [R2+0x600] ;  /* 0x00060000025c783b */ /* 0x000e280000000200 */
[----:B------:R-:W0:Y:S01]  /*2fc0*/  LDSM.16.M88.4 R96, [R2+0x700] ;  /* 0x000700000260783b */ /* 0x000e220000000200 */
        /* <DEDUP_REMOVED lines=10> */
[----:B0-----:R-:W-:Y:S04]  /*3070*/  STG.E desc[UR12][R140.64+0x2000], R32 ;  /* 0x002000208c007986 */ /* 0x001fe8000c10190c */
[----:B------:R-:W-:Y:S04]  /*3080*/  STG.E desc[UR12][R140.64+0x2800], R33 ;  /* 0x002800218c007986 */ /* 0x000fe8000c10190c */
[----:B------:R-:W-:Y:S04]  /*3090*/  STG.E desc[UR12][R140.64+0x3000], R34 ;  /* 0x003000228c007986 */ /* 0x000fe8000c10190c */
[----:B------:R-:W-:Y:S04]  /*30a0*/  STG.E desc[UR12][R140.64+0x3800], R35 ;  /* 0x003800238c007986 */ /* 0x000fe8000c10190c */
[----:B-1----:R-:W-:Y:S04]  /*30b0*/  STG.E desc[UR12][R140.64+0x4000], R28 ;  /* 0x0040001c8c007986 */ /* 0x002fe8000c10190c */
[----:B------:R-:W-:Y:S04]  /*30c0*/  STG.E desc[UR12][R140.64+0x4800], R29 ;  /* 0x0048001d8c007986 */ /* 0x000fe8000c10190c */
[----:B------:R-:W-:Y:S04]  /*30d0*/  STG.E desc[UR12][R140.64+0x5000], R30 ;  /* 0x0050001e8c007986 */ /* 0x000fe8000c10190c */
[----:B------:R-:W-:Y:S04]  /*30e0*/  STG.E desc[UR12][R140.64+0x5800], R31 ;  /* 0x0058001f8c007986 */ /* 0x000fe8000c10190c */
[----:B--2---:R-:W-:Y:S04]  /*30f0*/  STG.E desc[UR12][R140.64+0x6000], R24 ;  /* 0x006000188c007986 */ /* 0x004fe8000c10190c */
[----:B------:R-:W-:Y:S04]  /*3100*/  STG.E desc[UR12][R140.64+0x6800], R25 ;  /* 0x006800198c007986 */ /* 0x000fe8000c10190c */
[----:B------:R-:W-:Y:S04]  /*3110*/  STG.E desc[UR12][R140.64+0x7000], R26 ;  /* 0x0070001a8c007986 */ /* 0x000fe8000c10190c */
[----:B------:R-:W-:Y:S04]  /*3120*/  STG.E desc[UR12][R140.64+0x7800], R27 ;  /* 0x0078001b8c007986 */ /* 0x000fe8000c10190c */
[----:B---3--:R-:W-:Y:S04]  /*3130*/  STG.E desc[UR12][R140.64+0x8000], R20 ;  /* 0x008000148c007986 */ /* 0x008fe8000c10190c */
[----:B----4-:R-:W-:Y:S04]  /*3140*/  STG.E desc[UR12][R140.64+0x8080], R48 ;  /* 0x008080308c007986 */ /* 0x010fe8000c10190c */
[----:B------:R-:W-:Y:S04]  /*3150*/  STG.E desc[UR12][R140.64+0x8800], R21 ;  /* 0x008800158c007986 */ /* 0x000fe8000c10190c */
[----:B------:R-:W-:Y:S04]  /*3160*/  STG.E desc[UR12][R140.64+0x8880], R49 ;  /* 0x008880318c007986 */ /* 0x000fe8000c10190c */
[----:B------:R-:W-:Y:S04]  /*3170*/  STG.E desc[UR12][R140.64+0x9000], R22 ;  /* 0x009000168c007986 */ /* 0x000fe8000c10190c */
[----:B------:R-:W-:Y:S04]  /*3180*/  STG.E desc[UR12][R140.64+0x9080], R50 ;  /* 0x009080328c007986 */ /* 0x000fe8000c10190c */
[----:B------:R-:W-:Y:S04]  /*3190*/  STG.E desc[UR12][R140.64+0x9800], R23 ;  /* 0x009800178c007986 */ /* 0x000fe8000c10190c */
[----:B------:R-:W-:Y:S04]  /*31a0*/  STG.E desc[UR12][R140.64+0x9880], R51 ;  /* 0x009880338c007986 */ /* 0x000fe8000c10190c */
[----:B------:R-:W-:Y:S04]  /*31b0*/  STG.E desc[UR12][R140.64+0xa000], R16 ;  /* 0x00a000108c007986 */ /* 0x000fe8000c10190c */
[----:B-----5:R-:W-:Y:S04]  /*31c0*/  STG.E desc[UR12][R140.64+0xa080], R44 ;  /* 0x00a0802c8c007986 */ /* 0x020fe8000c10190c */
[----:B------:R-:W-:Y:S04]  /*31d0*/  STG.E desc[UR12][R140.64+0xa800], R17 ;  /* 0x00a800118c007986 */ /* 0x000fe8000c10190c */
[----:B------:R-:W-:Y:S04]  /*31e0*/  STG.E desc[UR12][R140.64+0xa880], R45 ;  /* 0x00a8802d8c007986 */ /* 0x000fe8000c10190c */
[----:B------:R-:W-:Y:S04]  /*31f0*/  STG.E desc[UR12][R140.64+0xb000], R18 ;  /* 0x00b000128c007986 */ /* 0x000fe8000c10190c */
[----:B------:R-:W-:Y:S04]  /*3200*/  STG.E desc[UR12][R140.64+0xb080], R46 ;  /* 0x00b0802e8c007986 */ /* 0x000fe8000c10190c */
[----:B------:R-:W-:Y:S04]  /*3210*/  STG.E desc[UR12][R140.64+0xb800], R19 ;  /* 0x00b800138c007986 */ /* 0x000fe8000c10190c */
[----:B------:R-:W-:Y:S04]  /*3220*/  STG.E desc[UR12][R140.64+0xb880], R47 ;  /* 0x00b8802f8c007986 */ /* 0x000fe8000c10190c */
[----:B------:R-:W0:Y:S04]  /*3230*/  LDSM.16.M88.4 R4, [R2] ;  /* 0x000000000204783b */ /* 0x000e280000000200 */
[----:B------:R-:W1:Y:S04]  /*3240*/  LDSM.16.M88.4 R24, [R2+0x100] ;  /* 0x000100000218783b */ /* 0x000e680000000200 */
[----:B------:R-:W2:Y:S04]  /*3250*/  LDSM.16.M88.4 R20, [R2+0x200] ;  /* 0x000200000214783b */ /* 0x000ea80000000200 */
[----:B------:R-:W3:Y:S04]  /*3260*/  LDSM.16.M88.4 R28, [R2+0x300] ;  /* 0x00030000021c783b */ /* 0x000ee80000000200 */
[----:B------:R-:W4:Y:S04]  /*3270*/  LDSM.16.M88.4 R32, [R2+0x400] ;  /* 0x000400000220783b */ /* 0x000f280000000200 */
[----:B------:R-:W5:Y:S04]  /*3280*/  LDSM.16.M88.4 R48, [R2+0x500] ;  /* 0x000500000230783b */ /* 0x000f680000000200 */
[----:B------:R-:W0:Y:S04]  /*3290*/  LDSM.16.M88.4 R16, [R2+0x600] ;  /* 0x000600000210783b */ /* 0x000e280000000200 */
[----:B------:R-:W0:Y:S04]  /*32a0*/  LDSM.16.M88.4 R44, [R2+0x700] ;  /* 0x00070000022c783b */ /* 0x000e280000000200 */
[----:B------:R0:W-:Y:S04]  /*32b0*/  STG.E desc[UR12][R140.64], R136 ;  /* 0x000000888c007986 */ /* 0x0001e8000c10190c */
        /* <DEDUP_REMOVED lines=65> */
[----:B0-----:R0:W-:Y:S04]  /*36d0*/  STG.E desc[UR12][R140.64+0x180], R4 ;  /* 0x000180048c007986 */ /* 0x0011e8000c10190c */
[----:B------:R0:W-:Y:S04]  /*36e0*/  STG.E desc[UR12][R140.64+0x980], R5 ;  /* 0x000980058c007986 */ /* 0x0001e8000c10190c */
[----:B------:R0:W-:Y:S04]  /*36f0*/  STG.E desc[UR12][R140.64+0x1180], R6 ;  /* 0x001180068c007986 */ /* 0x0001e8000c10190c */
[----:B------:R0:W-:Y:S04]  /*3700*/  STG.E desc[UR12][R140.64+0x1980], R7 ;  /* 0x001980078c007986 */ /* 0x0001e8000c10190c */
[----:B-1----:R0:W-:Y:S04]  /*3710*/  STG.E desc[UR12][R140.64+0x2180], R24 ;  /* 0x002180188c007986 */ /* 0x0021e8000c10190c */
[----:B------:R0:W-:Y:S04]  /*3720*/  STG.E desc[UR12][R140.64+0x2980], R25 ;  /* 0x002980198c007986 */ /* 0x0001e8000c10190c */
[----:B------:R0:W-:Y:S04]  /*3730*/  STG.E desc[UR12][R140.64+0x3180], R26 ;  /* 0x0031801a8c007986 */ /* 0x0001e8000c10190c */
[----:B------:R0:W-:Y:S04]  /*3740*/  STG.E desc[UR12][R140.64+0x3980], R27 ;  /* 0x0039801b8c007986 */ /* 0x0001e8000c10190c */
[----:B--2---:R0:W-:Y:S04]  /*3750*/  STG.E desc[UR12][R140.64+0x4180], R20 ;  /* 0x004180148c007986 */ /* 0x0041e8000c10190c */
[----:B------:R0:W-:Y:S04]  /*3760*/  STG.E desc[UR12][R140.64+0x4980], R21 ;  /* 0x004980158c007986 */ /* 0x0001e8000c10190c */
[----:B------:R0:W-:Y:S04]  /*3770*/  STG.E desc[UR12][R140.64+0x5180], R22 ;  /* 0x005180168c007986 */ /* 0x0001e8000c10190c */
[----:B------:R0:W-:Y:S04]  /*3780*/  STG.E desc[UR12][R140.64+0x5980], R23 ;  /* 0x005980178c007986 */ /* 0x0001e8000c10190c */
[----:B---3--:R0:W-:Y:S04]  /*3790*/  STG.E desc[UR12][R140.64+0x6180], R28 ;  /* 0x0061801c8c007986 */ /* 0x0081e8000c10190c */
[----:B------:R0:W-:Y:S04]  /*37a0*/  STG.E desc[UR12][R140.64+0x6980], R29 ;  /* 0x0069801d8c007986 */ /* 0x0001e8000c10190c */
[----:B------:R0:W-:Y:S04]  /*37b0*/  STG.E desc[UR12][R140.64+0x7180], R30 ;  /* 0x0071801e8c007986 */ /* 0x0001e8000c10190c */
[----:B------:R0:W-:Y:S04]  /*37c0*/  STG.E desc[UR12][R140.64+0x7980], R31 ;  /* 0x0079801f8c007986 */ /* 0x0001e8000c10190c */
[----:B----4-:R0:W-:Y:S04]  /*37d0*/  STG.E desc[UR12][R140.64+0x8180], R32 ;  /* 0x008180208c007986 */ /* 0x0101e8000c10190c */
[----:B------:R0:W-:Y:S04]  /*37e0*/  STG.E desc[UR12][R140.64+0x8980], R33 ;  /* 0x008980218c007986 */ /* 0x0001e8000c10190c */
[----:B------:R0:W-:Y:S04]  /*37f0*/  STG.E desc[UR12][R140.64+0x9180], R34 ;  /* 0x009180228c007986 */ /* 0x0001e8000c10190c */
[----:B------:R0:W-:Y:S04]  /*3800*/  STG.E desc[UR12][R140.64+0x9980], R35 ;  /* 0x009980238c007986 */ /* 0x0001e8000c10190c */
[----:B-----5:R0:W-:Y:S04]  /*3810*/  STG.E desc[UR12][R140.64+0xa180], R48 ;  /* 0x00a180308c007986 */ /* 0x0201e8000c10190c */
        /* <DEDUP_REMOVED lines=12> */
[----:B------:R0:W-:Y:S01]  /*38e0*/  STG.E desc[UR12][R134.64+0xf980], R47 ;  /* 0x00f9802f86007986 */ /* 0x0001e2000c10190c */
[----:B------:R-:W-:Y:S06]  /*38f0*/  BAR.SYNC.DEFER_BLOCKING 0x0 ;  /* 0x0000000000007b1d */ /* 0x000fec0000010000 */
[----:B------:R-:W-:Y:S05]  /*3900*/  @P1 BRA `(.L_x_8) ;  /* 0x00000000009c1947 */ /* 0x000fea0003800000 */
[----:B------:R-:W-:Y:S01]  /*3910*/  NOP ;  /* 0x0000000000007918 */ /* 0x000fe20000000000 */
[----:B------:R-:W-:Y:S01]  /*3920*/  UMOV UR4, 0x50 ;  /* 0x0000005000047882 */ /* 0x000fe20000000000 */
[----:B------:R-:W-:Y:S01]  /*3930*/  IMAD.U32 R0, RZ, RZ, UR11 ;  /* 0x0000000bff007e24 */ /* 0x000fe2000f8e00ff */
[----:B------:R-:W-:Y:S01]  /*3940*/  ULEA UR6, UR6, UR4, 0x18 ;  /* 0x0000000406067291 */ /* 0x000fe2000f8ec0ff */
[----:B------:R-:W-:Y:S02]  /*3950*/  IMAD.MOV.U32 R3, RZ, RZ, 0xf ;  /* 0x0000000fff037424 */ /* 0x000fe400078e00ff */
[----:B0-----:R-:W-:Y:S01]  /*3960*/  IMAD.MOV.U32 R7, RZ, RZ, 0x1 ;  /* 0x00000001ff077424 */ /* 0x001fe200078e00ff */
[----:B------:R-:W-:-:S04]  /*3970*/  LOP3.LUT R0, R0, 0xffff, RZ, 0xc0, !PT ;  /* 0x0000ffff00007812 */ /* 0x000fc800078ec0ff */
[----:B------:R-:W-:Y:S01]  /*3980*/  SHF.R.U32.HI R0, RZ, 0x5, R0 ;  /* 0x00000005ff007819 */ /* 0x000fe20000011600 */
[----:B------:R-:W0:Y:S04]  /*3990*/  LDS R5, [UR6] ;  /* 0x00000006ff057984 */ /* 0x000e280008000800 */
[----:B------:R-:W-:Y:S01]  /*39a0*/  VIADD R2, R0, 0x10 ;  /* 0x0000001000027836 */ /* 0x000fe20000000000 */
[----:B------:R-:W-:-:S04]  /*39b0*/  SHF.L.U32 R0, R3, R0, RZ ;  /* 0x0000000003007219 */ /* 0x000fc800000006ff */
[----:B------:R-:W-:-:S04]  /*39c0*/  SHF.L.U32 R3, R7, R2, RZ ;  /* 0x0000000207037219 */ /* 0x000fc800000006ff */
[----:B------:R-:W-:-:S04]  /*39d0*/  LOP3.LUT R0, R3, R0, RZ, 0xfc, !PT ;  /* 0x0000000003007212 */ /* 0x000fc800078efcff */
[C---:B------:R-:W-:Y:S02]  /*39e0*/  LOP3.LUT R2, R0.reuse, 0xffff, RZ, 0xc0, !PT ;  /* 0x0000ffff00027812 */ /* 0x040fe400078ec0ff */
[----:B0-----:R-:W-:-:S04]  /*39f0*/  LOP3.LUT R3, R0, 0xffff, R5, 0x80, !PT ;  /* 0x0000ffff00037812 */ /* 0x001fc800078e8005 */
[----:B------:R-:W-:-:S13]  /*3a00*/  ISETP.NE.AND P0, PT, R3, R2, PT ;  /* 0x000000020300720c */ /* 0x000fda0003f05270 */
[----:B------:R-:W-:Y:S05]  /*3a10*/  @P0 BRA `(.L_x_9) ;  /* 0x0000000000500947 */ /* 0x000fea0003800000 */
[----:B------:R-:W-:Y:S02]  /*3a20*/  SHF.R.U32.HI R5, RZ, 0x10, R5 ;  /* 0x00000010ff057819 */ /* 0x000fe40000011605 */
[----:B------:R-:W-:-:S04]  /*3a30*/  SHF.R.U32.HI R2, RZ, 0x10, R0 ;  /* 0x00000010ff027819 */ /* 0x000fc80000011600 */
[----:B------:R-:W-:-:S04]  /*3a40*/  LOP3.LUT R5, R5, R2, RZ, 0xc0, !PT ;  /* 0x0000000205057212 */ /* 0x000fc800078ec0ff */
[----:B------:R-:W-:-:S13]  /*3a50*/  ISETP.NE.AND P0, PT, R5, R2, PT ;  /* 0x000000020500720c */ /* 0x000fda0003f05270 */
[----:B------:R-:W-:Y:S05]  /*3a60*/  @P0 BRA `(.L_x_10) ;  /* 0x0000000000300947 */ /* 0x000fea0003800000 */
[----:B------:R-:W-:Y:S01]  /*3a70*/  R2UR UR4, R0 ;  /* 0x00000000000472ca */ /* 0x000fe200000e0000 */
[----:B------:R-:W-:Y:S01]  /*3a80*/  VOTEU.ANY UR5, UPT, PT ;  /* 0x0000000000057886 */ /* 0x000fe200038e0100 */
[----:B------:R-:W0:Y:S01]  /*3a90*/  S2R R0, SR_LANEID ;  /* 0x0000000000007919 */ /* 0x000e220000000000 */
[----:B------:R-:W-:-:S10]  /*3aa0*/  UFLO.U32 UR5, UR5 ;  /* 0x00000005000572bd */ /* 0x000fd400080e0000 */
[----:B------:R-:W-:-:S06]  /*3ab0*/  ULOP3.LUT UR4, URZ, UR4, URZ, 0x33, !UPT ;  /* 0x00000004ff047292 */ /* 0x000fcc000f8e33ff */
[----:B------:R-:W-:-:S04]  /*3ac0*/  IMAD.U32 R2, RZ, RZ, UR4 ;  /* 0x00000004ff027e24 */ /* 0x000fc8000f8e00ff */
[----:B------:R-:W1:Y:S02]  /*3ad0*/  REDUX UR7, R2 ;  /* 0x00000000020773c4 */ /* 0x000e640000000000 */
[----:B------:R2:W-:Y:S01]  /*3ae0*/  UTCATOMSWS.AND URZ, UR4 ;  /* 0x0000000400ff79e3 */ /* 0x0005e20008000000 */
[----:B0-----:R-:W-:Y:S01]  /*3af0*/  ISETP.EQ.U32.AND P0, PT, R0, UR5, PT ;  /* 0x0000000500007c0c */ /* 0x001fe2000bf02070 */
[----:B-1----:R-:W-:-:S12]  /*3b00*/  IMAD.U32 R0, RZ, RZ, UR7 ;  /* 0x00000007ff007e24 */ /* 0x002fd8000f8e00ff */
[----:B------:R2:W-:Y:S01]  /*3b10*/  @P0 ATOMS.AND RZ, [UR6], R0 ;  /* 0x00000000ffff098c */ /* 0x0005e2000a800006 */
[----:B------:R-:W-:Y:S05]  /*3b20*/  BRA `(.L_x_8) ;  /* 0x0000000000147947 */ /* 0x000fea0003800000 */
.L_x_10:
[----:B------:R-:W-:-:S07]  /*3b30*/  MOV R2, 0x3b50 ;  /* 0x00003b5000027802 */ /* 0x000fce0000000f00 */
[----:B------:R-:W-:Y:S05]  /*3b40*/  CALL.REL.NOINC `($__internal_0_$__cuda_sm10x_tcgen05_guardrail_trap_col_being_dealloced_not_returned_by_alloc) ;  /* 0x0000000000207944 */ /* 0x000fea0003c00000 */
[----:B------:R-:W-:Y:S05]  /*3b50*/  BRA `(.L_x_8) ;  /* 0x0000000000087947 */ /* 0x000fea0003800000 */
.L_x_9:
[----:B------:R-:W-:-:S07]  /*3b60*/  MOV R2, 0x3b80 ;  /* 0x00003b8000027802 */ /* 0x000fce0000000f00 */
[----:B------:R-:W-:Y:S05]  /*3b70*/  CALL.REL.NOINC `($__internal_2_$__cuda_sm10x_tcgen05_guardrail_trap_unallocated_columns_being_dealloced) ;  /* 0x00000000002c7944 */ /* 0x000fea0003c00000 */
.L_x_8:
[----:B------:R-:W-:Y:S01]  /*3b80*/  NOP ;  /* 0x0000000000007918 */ /* 0x000fe20000000000 */
[----:B--2---:R-:W-:Y:S05]  /*3b90*/  EXIT ;  /* 0x000000000000794d */ /* 0x004fea0003800000 */
.L_x_7:
[----:B------:R-:W0:Y:S02]  /*3ba0*/  SYNCS.PHASECHK.TRANS64.TRYWAIT P0, [UR7+0x10000], RZ ;  /* 0x010000ffff0075a7 */ /* 0x000e240008001107 */
[----:B0-----:R-:W-:Y:S05]  /*3bb0*/  @!P0 BRA `(.L_x_7) ;  /* 0xfffffffc00f88947 */ /* 0x001fea000383ffff */
[----:B------:R-:W-:Y:S05]  /*3bc0*/  BRA `(.L_x_11) ;  /* 0xffffffec00a07947 */ /* 0x000fea000383ffff */
        .weak           $__internal_0_$__cuda_sm10x_tcgen05_guardrail_trap_col_being_dealloced_not_returned_by_alloc
        .type           $__internal_0_$__cuda_sm10x_tcgen05_guardrail_trap_col_being_dealloced_not_returned_by_alloc,@function
        .size           $__internal_0_$__cuda_sm10x_tcgen05_guardrail_trap_col_being_dealloced_not_returned_by_alloc,($__internal_1_$__cuda_sm10x_tcgen05_guardrail_trap_phase_invalid_during_alloc - $__internal_0_$__cuda_sm10x_tcgen05_guardrail_trap_col_being_dealloced_not_returned_by_alloc)
$__internal_0_$__cuda_sm10x_tcgen05_guardrail_trap_col_being_dealloced_not_returned_by_alloc:
[----:B------:R-:W-:Y:S05]  /*3bd0*/  BPT.TRAP 0x1 ;  /* 0x000000040000795c */ /* 0x000fea0000300000 */
[----:B------:R-:W-:-:S04]  /*3be0*/  IMAD.MOV.U32 R3, RZ, RZ, 0x0 ;  /* 0x00000000ff037424 */ /* 0x000fc800078e00ff */
[----:B------:R-:W-:Y:S05]  /*3bf0*/  RET.REL.NODEC R2 `(gluon_mma) ;  /* 0xffffffc402007950 */ /* 0x000fea0003c3ffff */
        .weak           $__internal_1_$__cuda_sm10x_tcgen05_guardrail_trap_phase_invalid_during_alloc
        .type           $__internal_1_$__cuda_sm10x_tcgen05_guardrail_trap_phase_invalid_during_alloc,@function
        .size           $__internal_1_$__cuda_sm10x_tcgen05_guardrail_trap_phase_invalid_during_alloc,($__internal_2_$__cuda_sm10x_tcgen05_guardrail_trap_unallocated_columns_being_dealloced - $__internal_1_$__cuda_sm10x_tcgen05_guardrail_trap_phase_invalid_during_alloc)
$__internal_1_$__cuda_sm10x_tcgen05_guardrail_trap_phase_invalid_during_alloc:
[----:B------:R-:W-:Y:S05]  /*3c00*/  BPT.TRAP 0x1 ;  /* 0x000000040000795c */ /* 0x000fea0000300000 */
[----:B------:R-:W-:-:S04]  /*3c10*/  IMAD.MOV.U32 R3, RZ, RZ, 0x0 ;  /* 0x00000000ff037424 */ /* 0x000fc800078e00ff */
[----:B------:R-:W-:Y:S05]  /*3c20*/  RET.REL.NODEC R2 `(gluon_mma) ;  /* 0xffffffc002f47950 */ /* 0x000fea0003c3ffff */
        .weak           $__internal_2_$__cuda_sm10x_tcgen05_guardrail_trap_unallocated_columns_being_dealloced
        .type           $__internal_2_$__cuda_sm10x_tcgen05_guardrail_trap_unallocated_columns_being_dealloced,@function
        .size           $__internal_2_$__cuda_sm10x_tcgen05_guardrail_trap_unallocated_columns_being_dealloced,(.L_x_15 - $__internal_2_$__cuda_sm10x_tcgen05_guardrail_trap_unallocated_columns_being_dealloced)
$__internal_2_$__cuda_sm10x_tcgen05_guardrail_trap_unallocated_columns_being_dealloced:
[----:B------:R-:W-:Y:S05]  /*3c30*/  BPT.TRAP 0x1 ;  /* 0x000000040000795c */ /* 0x000fea0000300000 */
[----:B------:R-:W-:-:S04]  /*3c40*/  IMAD.MOV.U32 R3, RZ, RZ, 0x0 ;  /* 0x00000000ff037424 */ /* 0x000fc800078e00ff */
[----:B------:R-:W-:Y:S05]  /*3c50*/  RET.REL.NODEC R2 `(gluon_mma) ;  /* 0xffffffc002e87950 */ /* 0x000fea0003c3ffff */
.L_x_12:
[----:B------:R-:W-:-:S00]  /*3c60*/  BRA `(.L_x_12) ;  /* 0xfffffffc00fc7947 */ /* 0x000fc0000383ffff */
[----:B------:R-:W-:-:S00]  /*3c70*/  NOP ;  /* 0x0000000000007918 */ /* 0x000fc00000000000 */
        /* <DEDUP_REMOVED lines=8> */
.L_x_15:


//--------------------- .nv.shared.gluon_mma      --------------------------
	.section	.nv.shared.gluon_mma,"aw",@nobits
	.sectionflags	@""
	.align	16
	.zero		1024


//--------------------- .nv.shared.reserved.0     --------------------------
	.section	.nv.shared.reserved.0,"aw",@nobits
	.align	8
	.weak		__nv_reservedSMEM_offset_0_alias
	.size		__nv_reservedSMEM_offset_0_alias, 0, 64
	.other		__nv_reservedSMEM_offset_0_alias,@"STO_CUDA_RESERVED_SHARED STV_DEFAULT"
__nv_reservedSMEM_offset_0_alias:
	.zero		0
.nv.shared.reserved.0:
	.zero		64
	.weak		__nv_reservedSMEM_allocation_phase
	.type		__nv_reservedSMEM_allocation_phase,@object
	.size		__nv_reservedSMEM_allocation_phase,(.L_0 - __nv_reservedSMEM_allocation_phase)
__nv_reservedSMEM_allocation_phase:
	.zero		1
.L_0:
	.zero		7
	.weak		__nv_reservedSMEM_devtool_atexit_pc
	.type		__nv_reservedSMEM_devtool_atexit_pc,@object
	.size		__nv_reservedSMEM_devtool_atexit_pc,(__nv_reservedSMEM_allocation_mask - __nv_reservedSMEM_devtool_atexit_pc)
__nv_reservedSMEM_devtool_atexit_pc:
	.zero		8
	.weak		__nv_reservedSMEM_allocation_mask
	.type		__nv_reservedSMEM_allocation_mask,@object
	.size		__nv_reservedSMEM_allocation_mask,(.L_2 - __nv_reservedSMEM_allocation_mask)
__nv_reservedSMEM_allocation_mask:
	.zero		4
.L_2:


//--------------------- .nv.constant0.gluon_mma   --------------------------
	.section	.nv.constant0.gluon_mma,"a",@progbits
	.sectionflags	@""
	.align	4
.nv.constant0.gluon_mma:
	.zero		936


//--------------------- SYMBOLS --------------------------

	.type		.nv.reservedSmem.offset0,@object
	.size		.nv.reservedSmem.offset0,0x4
	.type		.nv.reservedSmem.cap,@object
	.size		.nv.reservedSmem.cap,0x4
